.version 4.1
.target sm_52
.entry bench(.param .u64 I){
    .reg .b64   ptr;
    .reg .pred  pi<1>;
    .reg .b16   r16i<2>;
    .reg .b16   r16o<1>;
    ld.param.u64 ptr, [I];
    cvta.to.global.u64  ptr, ptr;
    setp.ne.u64     pi0, ptr, 0;
    ldu.global.b16 r16i0, [ptr+0];
    ldu.global.b16 r16i1, [ptr+2];
    selp.b16 r16o0, r16i0, r16i1, pi0;
    st.global.b16 [ptr+0], r16o0;
}


// ===== COMPILED SASS (sm_100) =====

	.target	sm_100

	.elftype	@"ET_EXEC"


//--------------------- .note.nv.tkinfo           --------------------------
	.section	.note.nv.tkinfo,"",@"SHT_NOTE"
	.sectionflags	@"SHF_NOTE_NV_TKINFO"
	.tkinfo
        /*0018*/ 	.word	0x00000002
        /*0030*/ 	.string	""
        /*0030*/ 	.string	"ptxas"
        /*0030*/ 	.string	"Cuda compilation tools, release 13.0, V13.0.88"
        /*0030*/ 	.string	"Build cuda_13.0.r13.0/compiler.36424714_0"
        /*0030*/ 	.string	"-arch sm_100 "



//--------------------- .note.nv.cuinfo           --------------------------
	.section	.note.nv.cuinfo,"",@"SHT_NOTE"
	.sectionflags	@"SHF_NOTE_NV_CUINFO"
        /*0018*/ 	.short	0x0002
        /*001a*/ 	.short	0x0034
        /*001c*/ 	.short	0x0082
	.zero		2


//--------------------- .nv.info                  --------------------------
	.section	.nv.info,"",@"SHT_CUDA_INFO"
	.align	4


	//----- nvinfo : EIATTR_REGCOUNT
	.align		4
        /*0000*/ 	.byte	0x04, 0x2f
        /*0002*/ 	.short	(.L_1 - .L_0)
	.align		4
.L_0:
        /*0004*/ 	.word	index@(bench)
        /*0008*/ 	.word	0x00000008


	//----- nvinfo : EIATTR_FRAME_SIZE
	.align		4
.L_1:
        /*000c*/ 	.byte	0x04, 0x11
        /*000e*/ 	.short	(.L_3 - .L_2)
	.align		4
.L_2:
        /*0010*/ 	.word	index@(bench)
        /*0014*/ 	.word	0x00000000


	//----- nvinfo : EIATTR_MIN_STACK_SIZE
	.align		4
.L_3:
        /*0018*/ 	.byte	0x04, 0x12
        /*001a*/ 	.short	(.L_5 - .L_4)
	.align		4
.L_4:
        /*001c*/ 	.word	index@(bench)
        /*0020*/ 	.word	0x00000000
.L_5:


//--------------------- .nv.compat                --------------------------
	.section	.nv.compat,"",@"SHT_CUDA_COMPAT_INFO"
	.align	4
        /*0000*/ 	.byte	0x02, 0x09, 0x00, 0x00, 0x02, 0x02, 0x01, 0x00, 0x02, 0x05, 0x05, 0x00, 0x03, 0x07, 0x01, 0x01
        /*0010*/ 	.byte	0x02, 0x03, 0x00, 0x00, 0x02, 0x06, 0x01, 0x00, 0x04, 0x0b, 0x08, 0x00, 0x09, 0x00, 0x00, 0x00
        /*0020*/ 	.byte	0x00, 0x00, 0x00, 0x00


//--------------------- .nv.info.bench            --------------------------
	.section	.nv.info.bench,"",@"SHT_CUDA_INFO"
	.sectionflags	@""
	.align	4


	//----- nvinfo : EIATTR_CUDA_API_VERSION
	.align		4
        /*0000*/ 	.byte	0x04, 0x37
        /*0002*/ 	.short	(.L_7 - .L_6)
.L_6:
        /*0004*/ 	.word	0x00000082


	//----- nvinfo : EIATTR_KPARAM_INFO
	.align		4
.L_7:
        /*0008*/ 	.byte	0x04, 0x17
        /*000a*/ 	.short	(.L_9 - .L_8)
.L_8:
        /*000c*/ 	.word	0x00000000
        /*0010*/ 	.short	0x0000
        /*0012*/ 	.short	0x0000
        /*0014*/ 	.byte	0x00, 0xf0, 0x21, 0x00


	//----- nvinfo : EIATTR_SPARSE_MMA_MASK
	.align		4
.L_9:
        /*0018*/ 	.byte	0x03, 0x50
        /*001a*/ 	.short	0x0000


	//----- nvinfo : EIATTR_MAXREG_COUNT
	.align		4
        /*001c*/ 	.byte	0x03, 0x1b
        /*001e*/ 	.short	0x00ff


	//----- nvinfo : EIATTR_MERCURY_ISA_VERSION
	.align		4
        /*0020*/ 	.byte	0x03, 0x5f
        /*0022*/ 	.short	0x0101


	//----- nvinfo : EIATTR_VRC_CTA_INIT_COUNT
	.align		4
        /*0024*/ 	.byte	0x02, 0x4a
	.zero		1
	.zero		1


	//----- nvinfo : EIATTR_EXIT_INSTR_OFFSETS
	.align		4
        /*0028*/ 	.byte	0x04, 0x1c
        /*002a*/ 	.short	(.L_11 - .L_10)


	//   ....[0]....
.L_10:
        /*002c*/ 	.word	0x00000090


	//----- nvinfo : EIATTR_CBANK_PARAM_SIZE
	.align		4
.L_11:
        /*0030*/ 	.byte	0x03, 0x19
        /*0032*/ 	.short	0x0008


	//----- nvinfo : EIATTR_PARAM_CBANK
	.align		4
        /*0034*/ 	.byte	0x04, 0x0a
        /*0036*/ 	.short	(.L_13 - .L_12)
	.align		4
.L_12:
        /*0038*/ 	.word	index@(.nv.constant0.bench)
        /*003c*/ 	.short	0x0380
        /*003e*/ 	.short	0x0008


	//----- nvinfo : EIATTR_SW_WAR
	.align		4
.L_13:
        /*0040*/ 	.byte	0x04, 0x36
        /*0042*/ 	.short	(.L_15 - .L_14)
.L_14:
        /*0044*/ 	.word	0x00000008
.L_15:


//--------------------- .nv.callgraph             --------------------------
	.section	.nv.callgraph,"",@"SHT_CUDA_CALLGRAPH"
	.align	4
	.sectionentsize	8
	.align		4
        /*0000*/ 	.word	0x00000000
	.align		4
        /*0004*/ 	.word	0xffffffff
	.align		4
        /*0008*/ 	.word	0x00000000
	.align		4
        /*000c*/ 	.word	0xfffffffe
	.align		4
        /*0010*/ 	.word	0x00000000
	.align		4
        /*0014*/ 	.word	0xfffffffd
	.align		4
        /*0018*/ 	.word	0x00000000
	.align		4
        /*001c*/ 	.word	0xfffffffc


//--------------------- .text.bench               --------------------------
	.section	.text.bench,"ax",@progbits
	.align	128
.text.bench:
        .type           bench,@function
        .size           bench,(.L_x_1 - bench)
        .other          bench,@"STO_CUDA_ENTRY STV_DEFAULT"
bench:
[----:B------:R-:W-:Y:S08]  /*0000*/  LDC R1, c[0x0][0x37c] ;  /* 0x0000df00ff017b82 */ /* 0x000ff00000000800 */
[----:B------:R-:W0:Y:S01]  /*0010*/  LDC.64 R2, c[0x0][0x380] ;  /* 0x0000e000ff027b82 */ /* 0x000e220000000a00 */
[----:B------:R-:W0:Y:S01]  /*0020*/  LDCU.64 UR4, c[0x0][0x358] ;  /* 0x00006b00ff0477ac */ /* 0x000e220008000a00 */
[----:B------:R-:W1:Y:S01]  /*0030*/  LDCU.64 UR6, c[0x0][0x380] ;  /* 0x00007000ff0677ac */ /* 0x000e620008000a00 */
[----:B0-----:R-:W2:Y:S01]  /*0040*/  LDG.E.U16 R5, desc[UR4][R2.64] ;  /* 0x0000000402057981 */ /* 0x001ea2000c1e1500 */
[----:B-1----:R-:W-:-:S04]  /*0050*/  ISETP.NE.U32.AND P0, PT, RZ, UR6, PT ;  /* 0x00000006ff007c0c */ /* 0x002fc8000bf05070 */
[----:B------:R-:W-:-:S13]  /*0060*/  ISETP.NE.U32.AND.EX P0, PT, RZ, UR7, PT, P0 ;  /* 0x00000007ff007c0c */ /* 0x000fda000bf05100 */
[----:B--2---:R-:W2:Y:S04]  /*0070*/  @!P0 LDG.E.U16 R5, desc[UR4][R2.64+0x2] ;  /* 0x0000020402058981 */ /* 0x004ea8000c1e1500 */
[----:B--2---:R-:W-:Y:S01]  /*0080*/  STG.E.U16 desc[UR4][R2.64], R5 ;  /* 0x0000000502007986 */ /* 0x004fe2000c101504 */
[----:B------:R-:W-:Y:S05]  /*0090*/  EXIT ;  /* 0x000000000000794d */ /* 0x000fea0003800000 */
.L_x_0:
[----:B------:R-:W-:-:S00]  /*00a0*/  BRA `(.L_x_0) ;  /* 0xfffffffc00fc7947 */ /* 0x000fc0000383ffff */
[----:B------:R-:W-:-:S00]  /*00b0*/  NOP ;  /* 0x0000000000007918 */ /* 0x000fc00000000000 */
        /* <DEDUP_REMOVED lines=12> */
.L_x_1:


//--------------------- .nv.shared.reserved.0     --------------------------
	.section	.nv.shared.reserved.0,"aw",@nobits
	.weak		__nv_reservedSMEM_offset_0_alias
	.size		__nv_reservedSMEM_offset_0_alias, 0, 64
	.other		__nv_reservedSMEM_offset_0_alias,@"STO_CUDA_RESERVED_SHARED STV_DEFAULT"
__nv_reservedSMEM_offset_0_alias:
	.zero		0
	.zero		64


//--------------------- .nv.constant0.bench       --------------------------
	.section	.nv.constant0.bench,"a",@progbits
	.sectionflags	@""
	.align	4
.nv.constant0.bench:
	.zero		904


//--------------------- SYMBOLS --------------------------

	.type		.nv.reservedSmem.offset0,@object
	.size		.nv.reservedSmem.offset0,0x4
